	.headerflags	@"EF_CUDA_TEXMODE_UNIFIED EF_CUDA_64BIT_ADDRESS EF_CUDA_ACCELERATORS EF_CUDA_SM90 EF_CUDA_VIRTUAL_SM(EF_CUDA_SM90)"
	.elftype	@"ET_EXEC"


//--------------------- .nv.info                  --------------------------
	.section	.nv.info,"",@"SHT_CUDA_INFO"
	.align	4


	//----- nvinfo : EIATTR_REGCOUNT
	.align		4
        /*0000*/ 	.byte	0x04, 0x2f
        /*0002*/ 	.short	(.L_3 - .L_2)
	.align		4
.L_2:
        /*0004*/ 	.word	index@(triton_poi_fused__native_batch_norm_legit_no_training_add_relu_25)
        /*0008*/ 	.word	0x0000001c


	//----- nvinfo : EIATTR_MIN_STACK_SIZE
	.align		4
.L_3:
        /*000c*/ 	.byte	0x04, 0x12
        /*000e*/ 	.short	(.L_5 - .L_4)
	.align		4
.L_4:
        /*0010*/ 	.word	index@(triton_poi_fused__native_batch_norm_legit_no_training_add_relu_25)
        /*0014*/ 	.word	0x00000000


	//----- nvinfo : EIATTR_FRAME_SIZE
	.align		4
.L_5:
        /*0018*/ 	.byte	0x04, 0x11
        /*001a*/ 	.short	(.L_7 - .L_6)
	.align		4
.L_6:
        /*001c*/ 	.word	index@(triton_poi_fused__native_batch_norm_legit_no_training_add_relu_25)
        /*0020*/ 	.word	0x00000000


	//----- nvinfo : EIATTR_MIN_STACK_SIZE
	.align		4
.L_7:
        /*0024*/ 	.byte	0x04, 0x12
        /*0026*/ 	.short	(.L_9 - .L_8)
	.align		4
.L_8:
        /*0028*/ 	.word	index@(triton_poi_fused__native_batch_norm_legit_no_training_add_relu_25)
        /*002c*/ 	.word	0x00000000
.L_9:


//--------------------- .nv.info.triton_poi_fused__native_batch_norm_legit_no_training_add_relu_25 --------------------------
	.section	.nv.info.triton_poi_fused__native_batch_norm_legit_no_training_add_relu_25,"",@"SHT_CUDA_INFO"
	.sectionflags	@""
	.align	4


	//----- nvinfo : EIATTR_CUDA_API_VERSION
	.align		4
        /*0000*/ 	.byte	0x04, 0x37
        /*0002*/ 	.short	(.L_11 - .L_10)
.L_10:
        /*0004*/ 	.word	0x0000007c


	//----- nvinfo : EIATTR_KPARAM_INFO
	.align		4
.L_11:
        /*0008*/ 	.byte	0x04, 0x17
        /*000a*/ 	.short	(.L_13 - .L_12)
.L_12:
        /*000c*/ 	.word	0x00000000
        /*0010*/ 	.short	0x000b
        /*0012*/ 	.short	0x0058
        /*0014*/ 	.byte	0x00, 0xf0, 0x11, 0x00


	//----- nvinfo : EIATTR_KPARAM_INFO
	.align		4
.L_13:
        /*0018*/ 	.byte	0x04, 0x17
        /*001a*/ 	.short	(.L_15 - .L_14)
.L_14:
        /*001c*/ 	.word	0x00000000
        /*0020*/ 	.short	0x000a
        /*0022*/ 	.short	0x0050
        /*0024*/ 	.byte	0x00, 0xf4, 0x21, 0x00


	//----- nvinfo : EIATTR_KPARAM_INFO
	.align		4
.L_15:
        /*0028*/ 	.byte	0x04, 0x17
        /*002a*/ 	.short	(.L_17 - .L_16)
.L_16:
        /*002c*/ 	.word	0x00000000
        /*0030*/ 	.short	0x0009
        /*0032*/ 	.short	0x0048
        /*0034*/ 	.byte	0x00, 0xf4, 0x21, 0x00


	//----- nvinfo : EIATTR_KPARAM_INFO
	.align		4
.L_17:
        /*0038*/ 	.byte	0x04, 0x17
        /*003a*/ 	.short	(.L_19 - .L_18)
.L_18:
        /*003c*/ 	.word	0x00000000
        /*0040*/ 	.short	0x0008
        /*0042*/ 	.short	0x0040
        /*0044*/ 	.byte	0x00, 0xf4, 0x21, 0x00


	//----- nvinfo : EIATTR_KPARAM_INFO
	.align		4
.L_19:
        /*0048*/ 	.byte	0x04, 0x17
        /*004a*/ 	.short	(.L_21 - .L_20)
.L_20:
        /*004c*/ 	.word	0x00000000
        /*0050*/ 	.short	0x0007
        /*0052*/ 	.short	0x0038
        /*0054*/ 	.byte	0x00, 0xf4, 0x21, 0x00


	//----- nvinfo : EIATTR_KPARAM_INFO
	.align		4
.L_21:
        /*0058*/ 	.byte	0x04, 0x17
        /*005a*/ 	.short	(.L_23 - .L_22)
.L_22:
        /*005c*/ 	.word	0x00000000
        /*0060*/ 	.short	0x0006
        /*0062*/ 	.short	0x0030
        /*0064*/ 	.byte	0x00, 0xf4, 0x21, 0x00


	//----- nvinfo : EIATTR_KPARAM_INFO
	.align		4
.L_23:
        /*0068*/ 	.byte	0x04, 0x17
        /*006a*/ 	.short	(.L_25 - .L_24)
.L_24:
        /*006c*/ 	.word	0x00000000
        /*0070*/ 	.short	0x0005
        /*0072*/ 	.short	0x0028
        /*0074*/ 	.byte	0x00, 0xf4, 0x21, 0x00


	//----- nvinfo : EIATTR_KPARAM_INFO
	.align		4
.L_25:
        /*0078*/ 	.byte	0x04, 0x17
        /*007a*/ 	.short	(.L_27 - .L_26)
.L_26:
        /*007c*/ 	.word	0x00000000
        /*0080*/ 	.short	0x0004
        /*0082*/ 	.short	0x0020
        /*0084*/ 	.byte	0x00, 0xf4, 0x21, 0x00


	//----- nvinfo : EIATTR_KPARAM_INFO
	.align		4
.L_27:
        /*0088*/ 	.byte	0x04, 0x17
        /*008a*/ 	.short	(.L_29 - .L_28)
.L_28:
        /*008c*/ 	.word	0x00000000
        /*0090*/ 	.short	0x0003
        /*0092*/ 	.short	0x0018
        /*0094*/ 	.byte	0x00, 0xf4, 0x21, 0x00


	//----- nvinfo : EIATTR_KPARAM_INFO
	.align		4
.L_29:
        /*0098*/ 	.byte	0x04, 0x17
        /*009a*/ 	.short	(.L_31 - .L_30)
.L_30:
        /*009c*/ 	.word	0x00000000
        /*00a0*/ 	.short	0x0002
        /*00a2*/ 	.short	0x0010
        /*00a4*/ 	.byte	0x00, 0xf4, 0x21, 0x00


	//----- nvinfo : EIATTR_KPARAM_INFO
	.align		4
.L_31:
        /*00a8*/ 	.byte	0x04, 0x17
        /*00aa*/ 	.short	(.L_33 - .L_32)
.L_32:
        /*00ac*/ 	.word	0x00000000
        /*00b0*/ 	.short	0x0001
        /*00b2*/ 	.short	0x0008
        /*00b4*/ 	.byte	0x00, 0xf4, 0x21, 0x00


	//----- nvinfo : EIATTR_KPARAM_INFO
	.align		4
.L_33:
        /*00b8*/ 	.byte	0x04, 0x17
        /*00ba*/ 	.short	(.L_35 - .L_34)
.L_34:
        /*00bc*/ 	.word	0x00000000
        /*00c0*/ 	.short	0x0000
        /*00c2*/ 	.short	0x0000
        /*00c4*/ 	.byte	0x00, 0xf4, 0x21, 0x00


	//----- nvinfo : EIATTR_SPARSE_MMA_MASK
	.align		4
.L_35:
        /*00c8*/ 	.byte	0x03, 0x50
        /*00ca*/ 	.short	0x0000


	//----- nvinfo : EIATTR_MAXREG_COUNT
	.align		4
        /*00cc*/ 	.byte	0x03, 0x1b
        /*00ce*/ 	.short	0x00ff


	//----- nvinfo : EIATTR_EXIT_INSTR_OFFSETS
	.align		4
        /*00d0*/ 	.byte	0x04, 0x1c
        /*00d2*/ 	.short	(.L_37 - .L_36)


	//   ....[0]....
.L_36:
        /*00d4*/ 	.word	0x000004a0


	//----- nvinfo : EIATTR_REQNTID
	.align		4
.L_37:
        /*00d8*/ 	.byte	0x04, 0x10
        /*00da*/ 	.short	(.L_39 - .L_38)
.L_38:
        /*00dc*/ 	.word	0x00000080
        /*00e0*/ 	.word	0x00000001
        /*00e4*/ 	.word	0x00000001


	//----- nvinfo : EIATTR_CBANK_PARAM_SIZE
	.align		4
.L_39:
        /*00e8*/ 	.byte	0x03, 0x19
        /*00ea*/ 	.short	0x005c


	//----- nvinfo : EIATTR_PARAM_CBANK
	.align		4
        /*00ec*/ 	.byte	0x04, 0x0a
        /*00ee*/ 	.short	(.L_41 - .L_40)
	.align		4
.L_40:
        /*00f0*/ 	.word	index@(.nv.constant0.triton_poi_fused__native_batch_norm_legit_no_training_add_relu_25)
        /*00f4*/ 	.short	0x0210
        /*00f6*/ 	.short	0x005c


	//----- nvinfo : EIATTR_SW_WAR
	.align		4
.L_41:
        /*00f8*/ 	.byte	0x04, 0x36
        /*00fa*/ 	.short	(.L_43 - .L_42)
.L_42:
        /*00fc*/ 	.word	0x00000008
.L_43:


//--------------------- .nv.callgraph             --------------------------
	.section	.nv.callgraph,"",@"SHT_CUDA_CALLGRAPH"
	.align	4
	.sectionentsize	8
	.align		4
        /*0000*/ 	.word	0x00000000
	.align		4
        /*0004*/ 	.word	0xffffffff
	.align		4
        /*0008*/ 	.word	0x00000000
	.align		4
        /*000c*/ 	.word	0xfffffffe
	.align		4
        /*0010*/ 	.word	0x00000000
	.align		4
        /*0014*/ 	.word	0xfffffffd
	.align		4
        /*0018*/ 	.word	0x00000000
	.align		4
        /*001c*/ 	.word	0xfffffffc


//--------------------- .nv.constant4             --------------------------
	.section	.nv.constant4,"a",@progbits
	.align	8
	.align		8
.nv.constant4:
        /*0000*/ 	.dword	_$_str
	.align		8
        /*0008*/ 	.dword	_$_str_$_2


//--------------------- .text.triton_poi_fused__native_batch_norm_legit_no_training_add_relu_25 --------------------------
	.section	.text.triton_poi_fused__native_batch_norm_legit_no_training_add_relu_25,"ax",@progbits
	.align	128
        .global         triton_poi_fused__native_batch_norm_legit_no_training_add_relu_25
        .type           triton_poi_fused__native_batch_norm_legit_no_training_add_relu_25,@function
        .size           triton_poi_fused__native_batch_norm_legit_no_training_add_relu_25,(.L_x_1 - triton_poi_fused__native_batch_norm_legit_no_training_add_relu_25)
        .other          triton_poi_fused__native_batch_norm_legit_no_training_add_relu_25,@"STO_CUDA_ENTRY STV_DEFAULT"
triton_poi_fused__native_batch_norm_legit_no_training_add_relu_25:
.text.triton_poi_fused__native_batch_norm_legit_no_training_add_relu_25:
[----:B------:R-:W-:Y:S01]  /*0000*/  LDC R1, c[0x0][0x28] ;  /* 0x00000a00ff017b82 */ /* 0x000fe20000000800 */
[----:B------:R-:W1:Y:S07]  /*0010*/  S2R R10, SR_TID.X ;  /* 0x00000000000a7919 */ /* 0x000e6e0000002100 */
[----:B------:R-:W2:Y:S01]  /*0020*/  LDC.64 R14, c[0x0][0x228] ;  /* 0x00008a00ff0e7b82 */ /* 0x000ea20000000a00 */
[----:B------:R-:W-:Y:S01]  /*0030*/  ULDC.64 UR4, c[0x0][0x208] ;  /* 0x0000820000047ab9 */ /* 0x000fe20000000a00 */
[----:B------:R-:W3:Y:S06]  /*0040*/  S2R R3, SR_CTAID.X ;  /* 0x0000000000037919 */ /* 0x000eec0000002500 */
[----:B------:R-:W4:Y:S08]  /*0050*/  LDC.64 R22, c[0x0][0x250] ;  /* 0x00009400ff167b82 */ /* 0x000f300000000a00 */
[----:B------:R-:W5:Y:S08]  /*0060*/  LDC.64 R18, c[0x0][0x248] ;  /* 0x00009200ff127b82 */ /* 0x000f700000000a00 */
[----:B------:R-:W5:Y:S01]  /*0070*/  LDC.64 R24, c[0x0][0x218] ;  /* 0x00008600ff187b82 */ /* 0x000f620000000a00 */
[----:B-1----:R-:W-:-:S07]  /*0080*/  LOP3.LUT R10, R10, 0x7f, RZ, 0xc0, !PT ;  /* 0x0000007f0a0a7812 */ /* 0x002fce00078ec0ff */
[----:B------:R-:W1:Y:S01]  /*0090*/  LDC.64 R16, c[0x0][0x220] ;  /* 0x00008800ff107b82 */ /* 0x000e620000000a00 */
[----:B---3--:R-:W-:Y:S02]  /*00a0*/  SHF.R.S32.HI R0, RZ, 0x18, R3 ;  /* 0x00000018ff007819 */ /* 0x008fe40000011403 */
[----:B------:R-:W-:Y:S02]  /*00b0*/  LEA R10, R3, R10, 0x7 ;  /* 0x0000000a030a7211 */ /* 0x000fe400078e38ff */
[----:B------:R-:W-:-:S03]  /*00c0*/  SGXT R3, R0, 0x1 ;  /* 0x000000010003781a */ /* 0x000fc60000000200 */
[----:B------:R-:W3:Y:S01]  /*00d0*/  LDC.64 R20, c[0x0][0x240] ;  /* 0x00009000ff147b82 */ /* 0x000ee20000000a00 */
[----:B------:R-:W-:-:S04]  /*00e0*/  LEA.HI R3, R3, R10, RZ, 0xb ;  /* 0x0000000a03037211 */ /* 0x000fc800078f58ff */
[----:B------:R-:W-:-:S03]  /*00f0*/  LOP3.LUT R3, R3, 0xfffff800, RZ, 0xc0, !PT ;  /* 0xfffff80003037812 */ /* 0x000fc600078ec0ff */
[----:B------:R-:W3:Y:S01]  /*0100*/  LDC.64 R8, c[0x0][0x230] ;  /* 0x00008c00ff087b82 */ /* 0x000ee20000000a00 */
[----:B------:R-:W-:-:S05]  /*0110*/  IADD3 R13, R10, -R3, RZ ;  /* 0x800000030a0d7210 */ /* 0x000fca0007ffe0ff */
[C---:B--2---:R-:W-:Y:S02]  /*0120*/  IMAD.WIDE R14, R13.reuse, 0x4, R14 ;  /* 0x000000040d0e7825 */ /* 0x044fe400078e020e */
[----:B------:R-:W2:Y:S02]  /*0130*/  LDC.64 R6, c[0x0][0x238] ;  /* 0x00008e00ff067b82 */ /* 0x000ea40000000a00 */
[C---:B----4-:R-:W-:Y:S01]  /*0140*/  IMAD.WIDE R22, R13.reuse, 0x4, R22 ;  /* 0x000000040d167825 */ /* 0x050fe200078e0216 */
[----:B------:R4:W2:Y:S04]  /*0150*/  LDG.E.EL R0, desc[UR4][R14.64] ;  /* 0x000000040e007981 */ /* 0x0008a8000c2e1900 */
[----:B------:R-:W2:Y:S01]  /*0160*/  LDG.E.EL R11, desc[UR4][R22.64] ;  /* 0x00000004160b7981 */ /* 0x000ea2000c2e1900 */
[----:B------:R-:W2:Y:S01]  /*0170*/  LDC.64 R4, c[0x0][0x258] ;  /* 0x00009600ff047b82 */ /* 0x000ea20000000a00 */
[----:B-----5:R-:W-:-:S04]  /*0180*/  IMAD.WIDE R18, R13, 0x4, R18 ;  /* 0x000000040d127825 */ /* 0x020fc800078e0212 */
[C---:B0---4-:R-:W-:Y:S02]  /*0190*/  IMAD.WIDE R14, R10.reuse, 0x4, R24 ;  /* 0x000000040a0e7825 */ /* 0x051fe400078e0218 */
[----:B------:R-:W4:Y:S01]  /*01a0*/  LDG.E.EL R19, desc[UR4][R18.64] ;  /* 0x0000000412137981 */ /* 0x000f22000c2e1900 */
[----:B------:R-:W0:Y:S01]  /*01b0*/  LDC.64 R2, c[0x0][0x260] ;  /* 0x00009800ff027b82 */ /* 0x000e220000000a00 */
[C---:B-1----:R-:W-:Y:S02]  /*01c0*/  IMAD.WIDE R16, R13.reuse, 0x4, R16 ;  /* 0x000000040d107825 */ /* 0x042fe400078e0210 */
[----:B------:R-:W5:Y:S02]  /*01d0*/  LDG.E R14, desc[UR4][R14.64] ;  /* 0x000000040e0e7981 */ /* 0x000f64000c1e1900 */
[----:B---3--:R-:W-:Y:S02]  /*01e0*/  IMAD.WIDE R20, R10, 0x4, R20 ;  /* 0x000000040a147825 */ /* 0x008fe400078e0214 */
[----:B------:R-:W5:Y:S02]  /*01f0*/  LDG.E.EL R17, desc[UR4][R16.64] ;  /* 0x0000000410117981 */ /* 0x000f64000c2e1900 */
[----:B------:R-:W-:-:S02]  /*0200*/  IMAD.WIDE R8, R13, 0x4, R8 ;  /* 0x000000040d087825 */ /* 0x000fc400078e0208 */
[----:B------:R-:W4:Y:S02]  /*0210*/  LDG.E R12, desc[UR4][R20.64] ;  /* 0x00000004140c7981 */ /* 0x000f24000c1e1900 */
[C---:B--2---:R-:W-:Y:S02]  /*0220*/  IMAD.WIDE R6, R13.reuse, 0x4, R6 ;  /* 0x000000040d067825 */ /* 0x044fe400078e0206 */
[----:B------:R-:W2:Y:S02]  /*0230*/  LDG.E.EL R8, desc[UR4][R8.64] ;  /* 0x0000000408087981 */ /* 0x000ea4000c2e1900 */
[C---:B------:R-:W-:Y:S02]  /*0240*/  IMAD.WIDE R4, R13.reuse, 0x4, R4 ;  /* 0x000000040d047825 */ /* 0x040fe400078e0204 */
[----:B------:R-:W2:Y:S04]  /*0250*/  LDG.E.EL R7, desc[UR4][R6.64] ;  /* 0x0000000406077981 */ /* 0x000ea8000c2e1900 */
[----:B------:R1:W3:Y:S01]  /*0260*/  LDG.E.EL R4, desc[UR4][R4.64] ;  /* 0x0000000404047981 */ /* 0x0002e2000c2e1900 */
[----:B0-----:R-:W-:-:S05]  /*0270*/  IMAD.WIDE R2, R13, 0x4, R2 ;  /* 0x000000040d027825 */ /* 0x001fca00078e0202 */
[----:B------:R0:W3:Y:S01]  /*0280*/  LDG.E.EL R13, desc[UR4][R2.64] ;  /* 0x00000004020d7981 */ /* 0x0000e2000c2e1900 */
[----:B-1----:R-:W-:Y:S01]  /*0290*/  HFMA2.MMA R5, -RZ, RZ, 1.625, 0 ;  /* 0x3e800000ff057435 */ /* 0x002fe200000001ff */
[----:B0-----:R-:W0:Y:S02]  /*02a0*/  LDC.64 R2, c[0x0][0x210] ;  /* 0x00008400ff027b82 */ /* 0x001e240000000a00 */
[----:B0-----:R-:W-:-:S04]  /*02b0*/  IMAD.WIDE R2, R10, 0x4, R2 ;  /* 0x000000040a027825 */ /* 0x001fc800078e0202 */
[----:B------:R-:W-:Y:S01]  /*02c0*/  FADD R0, R0, 9.9999997473787516356e-06 ;  /* 0x3727c5ac00007421 */ /* 0x000fe20000000000 */
[----:B------:R-:W-:-:S03]  /*02d0*/  FADD R11, R11, 9.9999997473787516356e-06 ;  /* 0x3727c5ac0b0b7421 */ /* 0x000fc60000000000 */
[----:B------:R-:W0:Y:S08]  /*02e0*/  MUFU.SQRT R15, R0 ;  /* 0x00000000000f7308 */ /* 0x000e300000002000 */
[----:B------:R-:W1:Y:S01]  /*02f0*/  MUFU.SQRT R16, R11 ;  /* 0x0000000b00107308 */ /* 0x000e620000002000 */
[C---:B0-----:R-:W-:Y:S02]  /*0300*/  FSETP.GT.AND P0, PT, R15.reuse, 8.50705917302346158658e+37, PT ;  /* 0x7e8000000f00780b */ /* 0x041fe40003f04000 */
[----:B------:R-:W-:-:S02]  /*0310*/  FSETP.GEU.AND P2, PT, R15, 1.175494350822287508e-38, PT ;  /* 0x008000000f00780b */ /* 0x000fc40003f4e000 */
[C---:B-1----:R-:W-:Y:S02]  /*0320*/  FSETP.GT.AND P1, PT, R16.reuse, 8.50705917302346158658e+37, PT ;  /* 0x7e8000001000780b */ /* 0x042fe40003f24000 */
[----:B------:R-:W-:-:S07]  /*0330*/  FSETP.GEU.AND P3, PT, R16, 1.175494350822287508e-38, PT ;  /* 0x008000001000780b */ /* 0x000fce0003f6e000 */
[----:B------:R-:W-:-:S04]  /*0340*/  @P0 FMUL R15, R15, 0.25 ;  /* 0x3e8000000f0f0820 */ /* 0x000fc80000400000 */
[----:B------:R-:W-:Y:S01]  /*0350*/  @!P2 FMUL R15, R15, 16777216 ;  /* 0x4b8000000f0fa820 */ /* 0x000fe20000400000 */
[----:B------:R-:W-:-:S04]  /*0360*/  @P1 FMUL R16, R16, 0.25 ;  /* 0x3e80000010101820 */ /* 0x000fc80000400000 */
[----:B------:R-:W-:Y:S01]  /*0370*/  @!P3 FMUL R16, R16, 16777216 ;  /* 0x4b8000001010b820 */ /* 0x000fe20000400000 */
[----:B------:R-:W0:Y:S01]  /*0380*/  MUFU.RCP R15, R15 ;  /* 0x0000000f000f7308 */ /* 0x000e220000001000 */
[----:B------:R-:W-:-:S07]  /*0390*/  FSEL R0, R5, 1, P0 ;  /* 0x3f80000005007808 */ /* 0x000fce0000000000 */
[----:B------:R-:W1:Y:S01]  /*03a0*/  MUFU.RCP R16, R16 ;  /* 0x0000001000107308 */ /* 0x000e620000001000 */
[----:B------:R-:W-:Y:S01]  /*03b0*/  FSEL R5, R5, 1, P1 ;  /* 0x3f80000005057808 */ /* 0x000fe20000800000 */
[----:B------:R-:W-:-:S04]  /*03c0*/  @!P2 FMUL R0, R0, 16777216 ;  /* 0x4b8000000000a820 */ /* 0x000fc80000400000 */
[----:B------:R-:W-:Y:S01]  /*03d0*/  @!P3 FMUL R5, R5, 16777216 ;  /* 0x4b8000000505b820 */ /* 0x000fe20000400000 */
[----:B----4-:R-:W-:Y:S01]  /*03e0*/  FADD R12, R12, -R19 ;  /* 0x800000130c0c7221 */ /* 0x010fe20000000000 */
[----:B0-----:R-:W-:Y:S01]  /*03f0*/  FMUL R0, R15, R0 ;  /* 0x000000000f007220 */ /* 0x001fe20000400000 */
[----:B-----5:R-:W-:Y:S01]  /*0400*/  FADD R17, R14, -R17 ;  /* 0x800000110e117221 */ /* 0x020fe20000000000 */
[----:B-1----:R-:W-:-:S03]  /*0410*/  FMUL R5, R16, R5 ;  /* 0x0000000510057220 */ /* 0x002fc60000400000 */
[----:B------:R-:W-:Y:S01]  /*0420*/  FMUL R0, R0, R17 ;  /* 0x0000001100007220 */ /* 0x000fe20000400000 */
[----:B------:R-:W-:-:S03]  /*0430*/  FMUL R5, R5, R12 ;  /* 0x0000000c05057220 */ /* 0x000fc60000400000 */
[----:B--2---:R-:W-:Y:S01]  /*0440*/  FFMA R0, R8, R0, R7 ;  /* 0x0000000008007223 */ /* 0x004fe20000000007 */
[----:B---3--:R-:W-:-:S04]  /*0450*/  FFMA R5, R4, R5, R13 ;  /* 0x0000000504057223 */ /* 0x008fc8000000000d */
[C---:B------:R-:W-:Y:S01]  /*0460*/  FADD R4, R0.reuse, R5 ;  /* 0x0000000500047221 */ /* 0x040fe20000000000 */
[----:B------:R-:W-:-:S04]  /*0470*/  FSETP.GEU.AND P0, PT, R0, -R5, PT ;  /* 0x800000050000720b */ /* 0x000fc80003f0e000 */
[----:B------:R-:W-:-:S05]  /*0480*/  FSEL R5, R4, RZ, P0 ;  /* 0x000000ff04057208 */ /* 0x000fca0000000000 */
[----:B------:R-:W-:Y:S01]  /*0490*/  STG.E desc[UR4][R2.64], R5 ;  /* 0x0000000502007986 */ /* 0x000fe2000c101904 */
[----:B------:R-:W-:Y:S05]  /*04a0*/  EXIT ;  /* 0x000000000000794d */ /* 0x000fea0003800000 */
.L_x_0:
[----:B------:R-:W-:-:S00]  /*04b0*/  BRA `(.L_x_0) ;  /* 0xfffffffc00fc7947 */ /* 0x000fc0000383ffff */
[----:B------:R-:W-:-:S00]  /*04c0*/  NOP ;  /* 0x0000000000007918 */ /* 0x000fc00000000000 */
        /* <DEDUP_REMOVED lines=11> */
.L_x_1:


//--------------------- .nv.global.init           --------------------------
	.section	.nv.global.init,"aw",@progbits
.nv.global.init:
	.type		_$_str,@object
	.size		_$_str,(_$_str_$_2 - _$_str)
_$_str:
        /*0000*/ 	.byte	0x5f, 0x5f, 0x43, 0x55, 0x44, 0x41, 0x5f, 0x46, 0x54, 0x5a, 0x00
	.type		_$_str_$_2,@object
	.size		_$_str_$_2,(.L_1 - _$_str_$_2)
_$_str_$_2:
        /*000b*/ 	.byte	0x5f, 0x5f, 0x43, 0x55, 0x44, 0x41, 0x5f, 0x50, 0x52, 0x45, 0x43, 0x5f, 0x53, 0x51, 0x52, 0x54
        /*001b*/ 	.byte	0x00
.L_1:


//--------------------- .nv.constant0.triton_poi_fused__native_batch_norm_legit_no_training_add_relu_25 --------------------------
	.section	.nv.constant0.triton_poi_fused__native_batch_norm_legit_no_training_add_relu_25,"a",@progbits
	.sectionflags	@""
	.align	4
.nv.constant0.triton_poi_fused__native_batch_norm_legit_no_training_add_relu_25:
	.zero		620
